//
// Generated by NVIDIA NVVM Compiler
//
// Compiler Build ID: CL-36424714
// Cuda compilation tools, release 13.0, V13.0.88
// Based on NVVM 20.0.0
//

.version 9.0
.target sm_100
.address_size 64

	// .globl	_Z4gemmPfS_S_iii

.visible .entry _Z4gemmPfS_S_iii(
	.param .u64 .ptr .align 1 _Z4gemmPfS_S_iii_param_0,
	.param .u64 .ptr .align 1 _Z4gemmPfS_S_iii_param_1,
	.param .u64 .ptr .align 1 _Z4gemmPfS_S_iii_param_2,
	.param .u32 _Z4gemmPfS_S_iii_param_3,
	.param .u32 _Z4gemmPfS_S_iii_param_4,
	.param .u32 _Z4gemmPfS_S_iii_param_5
)
{
	.reg .pred 	%p<10>;
	.reg .b32 	%r<40>;
	.reg .b32 	%f<68>;
	.reg .b64 	%rd<53>;

	ld.param.u64 	%rd6, [_Z4gemmPfS_S_iii_param_0];
	ld.param.u64 	%rd7, [_Z4gemmPfS_S_iii_param_1];
	ld.param.u64 	%rd8, [_Z4gemmPfS_S_iii_param_2];
	ld.param.u32 	%r18, [_Z4gemmPfS_S_iii_param_4];
	ld.param.u32 	%r19, [_Z4gemmPfS_S_iii_param_5];
	cvta.to.global.u64 	%rd1, %rd8;
	cvta.to.global.u64 	%rd2, %rd7;
	mov.u32 	%r20, %tid.x;
	mov.u32 	%r21, %tid.y;
	mov.u32 	%r22, %ctaid.x;
	mov.u32 	%r23, %ctaid.y;
	shl.b32 	%r24, %r22, 5;
	add.s32 	%r1, %r24, %r20;
	shl.b32 	%r25, %r23, 5;
	add.s32 	%r2, %r25, %r21;
	setp.lt.s32 	%p1, %r19, 1;
	mov.f32 	%f67, 0f00000000;
	@%p1 bra 	$L__BB0_12;
	mul.lo.s32 	%r3, %r19, %r1;
	and.b32  	%r4, %r19, 7;
	setp.lt.u32 	%p2, %r19, 8;
	mov.f32 	%f67, 0f00000000;
	mov.b32 	%r38, 0;
	@%p2 bra 	$L__BB0_4;
	and.b32  	%r38, %r19, 2147483640;
	neg.s32 	%r36, %r38;
	shl.b32 	%r7, %r18, 3;
	mul.wide.u32 	%rd9, %r3, 4;
	add.s64 	%rd10, %rd9, %rd2;
	add.s64 	%rd52, %rd10, 16;
	mov.f32 	%f67, 0f00000000;
	mul.wide.s32 	%rd13, %r18, 4;
	mov.u32 	%r35, %r2;
$L__BB0_3:
	.pragma "nounroll";
	ld.global.f32 	%f17, [%rd52+-16];
	mul.wide.s32 	%rd11, %r35, 4;
	add.s64 	%rd12, %rd1, %rd11;
	ld.global.f32 	%f18, [%rd12];
	fma.rn.f32 	%f19, %f17, %f18, %f67;
	ld.global.f32 	%f20, [%rd52+-12];
	add.s64 	%rd14, %rd12, %rd13;
	ld.global.f32 	%f21, [%rd14];
	fma.rn.f32 	%f22, %f20, %f21, %f19;
	ld.global.f32 	%f23, [%rd52+-8];
	add.s64 	%rd15, %rd14, %rd13;
	ld.global.f32 	%f24, [%rd15];
	fma.rn.f32 	%f25, %f23, %f24, %f22;
	ld.global.f32 	%f26, [%rd52+-4];
	add.s64 	%rd16, %rd15, %rd13;
	ld.global.f32 	%f27, [%rd16];
	fma.rn.f32 	%f28, %f26, %f27, %f25;
	ld.global.f32 	%f29, [%rd52];
	add.s64 	%rd17, %rd16, %rd13;
	ld.global.f32 	%f30, [%rd17];
	fma.rn.f32 	%f31, %f29, %f30, %f28;
	ld.global.f32 	%f32, [%rd52+4];
	add.s64 	%rd18, %rd17, %rd13;
	ld.global.f32 	%f33, [%rd18];
	fma.rn.f32 	%f34, %f32, %f33, %f31;
	ld.global.f32 	%f35, [%rd52+8];
	add.s64 	%rd19, %rd18, %rd13;
	ld.global.f32 	%f36, [%rd19];
	fma.rn.f32 	%f37, %f35, %f36, %f34;
	ld.global.f32 	%f38, [%rd52+12];
	add.s64 	%rd20, %rd19, %rd13;
	ld.global.f32 	%f39, [%rd20];
	fma.rn.f32 	%f67, %f38, %f39, %f37;
	add.s32 	%r36, %r36, 8;
	add.s32 	%r35, %r35, %r7;
	add.s64 	%rd52, %rd52, 32;
	setp.ne.s32 	%p3, %r36, 0;
	@%p3 bra 	$L__BB0_3;
$L__BB0_4:
	setp.eq.s32 	%p4, %r4, 0;
	@%p4 bra 	$L__BB0_12;
	and.b32  	%r13, %r19, 3;
	setp.lt.u32 	%p5, %r4, 4;
	@%p5 bra 	$L__BB0_7;
	add.s32 	%r27, %r38, %r3;
	mad.lo.s32 	%r28, %r38, %r18, %r2;
	mul.wide.u32 	%rd21, %r27, 4;
	add.s64 	%rd22, %rd2, %rd21;
	ld.global.f32 	%f41, [%rd22];
	mul.wide.s32 	%rd23, %r28, 4;
	add.s64 	%rd24, %rd1, %rd23;
	ld.global.f32 	%f42, [%rd24];
	fma.rn.f32 	%f43, %f41, %f42, %f67;
	cvt.u64.u32 	%rd25, %r3;
	cvt.u64.u32 	%rd26, %r38;
	add.s64 	%rd27, %rd26, %rd25;
	shl.b64 	%rd28, %rd27, 2;
	add.s64 	%rd29, %rd2, %rd28;
	ld.global.f32 	%f44, [%rd29+4];
	mul.wide.s32 	%rd30, %r18, 4;
	add.s64 	%rd31, %rd24, %rd30;
	ld.global.f32 	%f45, [%rd31];
	fma.rn.f32 	%f46, %f44, %f45, %f43;
	ld.global.f32 	%f47, [%rd29+8];
	add.s64 	%rd32, %rd31, %rd30;
	ld.global.f32 	%f48, [%rd32];
	fma.rn.f32 	%f49, %f47, %f48, %f46;
	ld.global.f32 	%f50, [%rd29+12];
	add.s64 	%rd33, %rd32, %rd30;
	ld.global.f32 	%f51, [%rd33];
	fma.rn.f32 	%f67, %f50, %f51, %f49;
	add.s32 	%r38, %r38, 4;
$L__BB0_7:
	setp.eq.s32 	%p6, %r13, 0;
	@%p6 bra 	$L__BB0_12;
	setp.eq.s32 	%p7, %r13, 1;
	@%p7 bra 	$L__BB0_10;
	add.s32 	%r29, %r38, %r3;
	mad.lo.s32 	%r30, %r38, %r18, %r2;
	mul.wide.u32 	%rd34, %r29, 4;
	add.s64 	%rd35, %rd2, %rd34;
	ld.global.f32 	%f53, [%rd35];
	mul.wide.s32 	%rd36, %r30, 4;
	add.s64 	%rd37, %rd1, %rd36;
	ld.global.f32 	%f54, [%rd37];
	fma.rn.f32 	%f55, %f53, %f54, %f67;
	cvt.u64.u32 	%rd38, %r3;
	cvt.u64.u32 	%rd39, %r38;
	add.s64 	%rd40, %rd39, %rd38;
	shl.b64 	%rd41, %rd40, 2;
	add.s64 	%rd42, %rd2, %rd41;
	ld.global.f32 	%f56, [%rd42+4];
	mul.wide.s32 	%rd43, %r18, 4;
	add.s64 	%rd44, %rd37, %rd43;
	ld.global.f32 	%f57, [%rd44];
	fma.rn.f32 	%f67, %f56, %f57, %f55;
	add.s32 	%r38, %r38, 2;
$L__BB0_10:
	and.b32  	%r31, %r19, 1;
	setp.eq.b32 	%p8, %r31, 1;
	not.pred 	%p9, %p8;
	@%p9 bra 	$L__BB0_12;
	add.s32 	%r32, %r38, %r3;
	mad.lo.s32 	%r33, %r38, %r18, %r2;
	mul.wide.u32 	%rd45, %r32, 4;
	add.s64 	%rd46, %rd2, %rd45;
	ld.global.f32 	%f58, [%rd46];
	mul.wide.s32 	%rd47, %r33, 4;
	add.s64 	%rd48, %rd1, %rd47;
	ld.global.f32 	%f59, [%rd48];
	fma.rn.f32 	%f67, %f58, %f59, %f67;
$L__BB0_12:
	cvta.to.global.u64 	%rd49, %rd6;
	mad.lo.s32 	%r34, %r18, %r1, %r2;
	mul.wide.s32 	%rd50, %r34, 4;
	add.s64 	%rd51, %rd49, %rd50;
	st.global.f32 	[%rd51], %f67;
	ret;

}


// ===== COMPILED SASS (sm_100) =====

	.target	sm_100

	.elftype	@"ET_EXEC"


//--------------------- .note.nv.tkinfo           --------------------------
	.section	.note.nv.tkinfo,"",@"SHT_NOTE"
	.sectionflags	@"SHF_NOTE_NV_TKINFO"
	.tkinfo
        /*0018*/ 	.word	0x00000002
        /*0030*/ 	.string	""
        /*0030*/ 	.string	"ptxas"
        /*0030*/ 	.string	"Cuda compilation tools, release 13.0, V13.0.88"
        /*0030*/ 	.string	"Build cuda_13.0.r13.0/compiler.36424714_0"
        /*0030*/ 	.string	"-arch sm_100 -m 64 "



//--------------------- .note.nv.cuinfo           --------------------------
	.section	.note.nv.cuinfo,"",@"SHT_NOTE"
	.sectionflags	@"SHF_NOTE_NV_CUINFO"
        /*0018*/ 	.short	0x0002
        /*001a*/ 	.short	0x0064
        /*001c*/ 	.short	0x0082
	.zero		2


//--------------------- .nv.info                  --------------------------
	.section	.nv.info,"",@"SHT_CUDA_INFO"
	.align	4


	//----- nvinfo : EIATTR_REGCOUNT
	.align		4
        /*0000*/ 	.byte	0x04, 0x2f
        /*0002*/ 	.short	(.L_1 - .L_0)
	.align		4
.L_0:
        /*0004*/ 	.word	index@(_Z4gemmPfS_S_iii)
        /*0008*/ 	.word	0x00000020


	//----- nvinfo : EIATTR_FRAME_SIZE
	.align		4
.L_1:
        /*000c*/ 	.byte	0x04, 0x11
        /*000e*/ 	.short	(.L_3 - .L_2)
	.align		4
.L_2:
        /*0010*/ 	.word	index@(_Z4gemmPfS_S_iii)
        /*0014*/ 	.word	0x00000000


	//----- nvinfo : EIATTR_MIN_STACK_SIZE
	.align		4
.L_3:
        /*0018*/ 	.byte	0x04, 0x12
        /*001a*/ 	.short	(.L_5 - .L_4)
	.align		4
.L_4:
        /*001c*/ 	.word	index@(_Z4gemmPfS_S_iii)
        /*0020*/ 	.word	0x00000000
.L_5:


//--------------------- .nv.compat                --------------------------
	.section	.nv.compat,"",@"SHT_CUDA_COMPAT_INFO"
	.align	4
        /*0000*/ 	.byte	0x02, 0x09, 0x00, 0x00, 0x02, 0x02, 0x01, 0x00, 0x02, 0x05, 0x05, 0x00, 0x03, 0x07, 0x01, 0x01
        /*0010*/ 	.byte	0x02, 0x03, 0x00, 0x00, 0x02, 0x06, 0x01, 0x00, 0x04, 0x0b, 0x08, 0x00, 0x09, 0x00, 0x00, 0x00
        /*0020*/ 	.byte	0x00, 0x00, 0x00, 0x00


//--------------------- .nv.info._Z4gemmPfS_S_iii --------------------------
	.section	.nv.info._Z4gemmPfS_S_iii,"",@"SHT_CUDA_INFO"
	.sectionflags	@""
	.align	4


	//----- nvinfo : EIATTR_CUDA_API_VERSION
	.align		4
        /*0000*/ 	.byte	0x04, 0x37
        /*0002*/ 	.short	(.L_7 - .L_6)
.L_6:
        /*0004*/ 	.word	0x00000082


	//----- nvinfo : EIATTR_KPARAM_INFO
	.align		4
.L_7:
        /*0008*/ 	.byte	0x04, 0x17
        /*000a*/ 	.short	(.L_9 - .L_8)
.L_8:
        /*000c*/ 	.word	0x00000000
        /*0010*/ 	.short	0x0005
        /*0012*/ 	.short	0x0020
        /*0014*/ 	.byte	0x00, 0xf0, 0x11, 0x00


	//----- nvinfo : EIATTR_KPARAM_INFO
	.align		4
.L_9:
        /*0018*/ 	.byte	0x04, 0x17
        /*001a*/ 	.short	(.L_11 - .L_10)
.L_10:
        /*001c*/ 	.word	0x00000000
        /*0020*/ 	.short	0x0004
        /*0022*/ 	.short	0x001c
        /*0024*/ 	.byte	0x00, 0xf0, 0x11, 0x00


	//----- nvinfo : EIATTR_KPARAM_INFO
	.align		4
.L_11:
        /*0028*/ 	.byte	0x04, 0x17
        /*002a*/ 	.short	(.L_13 - .L_12)
.L_12:
        /*002c*/ 	.word	0x00000000
        /*0030*/ 	.short	0x0003
        /*0032*/ 	.short	0x0018
        /*0034*/ 	.byte	0x00, 0xf0, 0x11, 0x00


	//----- nvinfo : EIATTR_KPARAM_INFO
	.align		4
.L_13:
        /*0038*/ 	.byte	0x04, 0x17
        /*003a*/ 	.short	(.L_15 - .L_14)
.L_14:
        /*003c*/ 	.word	0x00000000
        /*0040*/ 	.short	0x0002
        /*0042*/ 	.short	0x0010
        /*0044*/ 	.byte	0x00, 0xf5, 0x21, 0x00


	//----- nvinfo : EIATTR_KPARAM_INFO
	.align		4
.L_15:
        /*0048*/ 	.byte	0x04, 0x17
        /*004a*/ 	.short	(.L_17 - .L_16)
.L_16:
        /*004c*/ 	.word	0x00000000
        /*0050*/ 	.short	0x0001
        /*0052*/ 	.short	0x0008
        /*0054*/ 	.byte	0x00, 0xf5, 0x21, 0x00


	//----- nvinfo : EIATTR_KPARAM_INFO
	.align		4
.L_17:
        /*0058*/ 	.byte	0x04, 0x17
        /*005a*/ 	.short	(.L_19 - .L_18)
.L_18:
        /*005c*/ 	.word	0x00000000
        /*0060*/ 	.short	0x0000
        /*0062*/ 	.short	0x0000
        /*0064*/ 	.byte	0x00, 0xf5, 0x21, 0x00


	//----- nvinfo : EIATTR_SPARSE_MMA_MASK
	.align		4
.L_19:
        /*0068*/ 	.byte	0x03, 0x50
        /*006a*/ 	.short	0x0000


	//----- nvinfo : EIATTR_MAXREG_COUNT
	.align		4
        /*006c*/ 	.byte	0x03, 0x1b
        /*006e*/ 	.short	0x00ff


	//----- nvinfo : EIATTR_MERCURY_ISA_VERSION
	.align		4
        /*0070*/ 	.byte	0x03, 0x5f
        /*0072*/ 	.short	0x0101


	//----- nvinfo : EIATTR_VRC_CTA_INIT_COUNT
	.align		4
        /*0074*/ 	.byte	0x02, 0x4a
	.zero		1
	.zero		1


	//----- nvinfo : EIATTR_EXIT_INSTR_OFFSETS
	.align		4
        /*0078*/ 	.byte	0x04, 0x1c
        /*007a*/ 	.short	(.L_21 - .L_20)


	//   ....[0]....
.L_20:
        /*007c*/ 	.word	0x000008e0


	//----- nvinfo : EIATTR_CBANK_PARAM_SIZE
	.align		4
.L_21:
        /*0080*/ 	.byte	0x03, 0x19
        /*0082*/ 	.short	0x0024


	//----- nvinfo : EIATTR_PARAM_CBANK
	.align		4
        /*0084*/ 	.byte	0x04, 0x0a
        /*0086*/ 	.short	(.L_23 - .L_22)
	.align		4
.L_22:
        /*0088*/ 	.word	index@(.nv.constant0._Z4gemmPfS_S_iii)
        /*008c*/ 	.short	0x0380
        /*008e*/ 	.short	0x0024


	//----- nvinfo : EIATTR_SW_WAR
	.align		4
.L_23:
        /*0090*/ 	.byte	0x04, 0x36
        /*0092*/ 	.short	(.L_25 - .L_24)
.L_24:
        /*0094*/ 	.word	0x00000008
.L_25:


//--------------------- .nv.callgraph             --------------------------
	.section	.nv.callgraph,"",@"SHT_CUDA_CALLGRAPH"
	.align	4
	.sectionentsize	8
	.align		4
        /*0000*/ 	.word	0x00000000
	.align		4
        /*0004*/ 	.word	0xffffffff
	.align		4
        /*0008*/ 	.word	0x00000000
	.align		4
        /*000c*/ 	.word	0xfffffffe
	.align		4
        /*0010*/ 	.word	0x00000000
	.align		4
        /*0014*/ 	.word	0xfffffffd
	.align		4
        /*0018*/ 	.word	0x00000000
	.align		4
        /*001c*/ 	.word	0xfffffffc


//--------------------- .text._Z4gemmPfS_S_iii    --------------------------
	.section	.text._Z4gemmPfS_S_iii,"ax",@progbits
	.align	128
        .global         _Z4gemmPfS_S_iii
        .type           _Z4gemmPfS_S_iii,@function
        .size           _Z4gemmPfS_S_iii,(.L_x_6 - _Z4gemmPfS_S_iii)
        .other          _Z4gemmPfS_S_iii,@"STO_CUDA_ENTRY STV_DEFAULT"
_Z4gemmPfS_S_iii:
.text._Z4gemmPfS_S_iii:
[----:B------:R-:W-:Y:S01]  /*0000*/  LDC R1, c[0x0][0x37c] ;  /* 0x0000df00ff017b82 */ /* 0x000fe20000000800 */
[----:B------:R-:W0:Y:S01]  /*0010*/  S2R R0, SR_TID.X ;  /* 0x0000000000007919 */ /* 0x000e220000002100 */
[----:B------:R-:W1:Y:S01]  /*0020*/  LDCU UR5, c[0x0][0x3a0] ;  /* 0x00007400ff0577ac */ /* 0x000e620008000800 */
[----:B------:R-:W-:Y:S01]  /*0030*/  HFMA2 R17, -RZ, RZ, 0, 0 ;  /* 0x00000000ff117431 */ /* 0x000fe200000001ff */
[----:B------:R-:W0:Y:S01]  /*0040*/  S2R R3, SR_CTAID.X ;  /* 0x0000000000037919 */ /* 0x000e220000002500 */
[----:B------:R-:W2:Y:S01]  /*0050*/  LDCU.64 UR8, c[0x0][0x358] ;  /* 0x00006b00ff0877ac */ /* 0x000ea20008000a00 */
[----:B------:R-:W3:Y:S01]  /*0060*/  S2R R15, SR_TID.Y ;  /* 0x00000000000f7919 */ /* 0x000ee20000002200 */
[----:B------:R-:W3:Y:S01]  /*0070*/  S2R R2, SR_CTAID.Y ;  /* 0x0000000000027919 */ /* 0x000ee20000002600 */
[----:B-1----:R-:W-:Y:S01]  /*0080*/  UISETP.GE.AND UP0, UPT, UR5, 0x1, UPT ;  /* 0x000000010500788c */ /* 0x002fe2000bf06270 */
[----:B0-----:R-:W-:Y:S02]  /*0090*/  LEA R0, R3, R0, 0x5 ;  /* 0x0000000003007211 */ /* 0x001fe400078e28ff */
[----:B---3--:R-:W-:-:S06]  /*00a0*/  LEA R15, R2, R15, 0x5 ;  /* 0x0000000f020f7211 */ /* 0x008fcc00078e28ff */
[----:B--2---:R-:W-:Y:S05]  /*00b0*/  BRA.U !UP0, `(.L_x_0) ;  /* 0x0000000508f47547 */ /* 0x004fea000b800000 */
[----:B------:R-:W-:Y:S02]  /*00c0*/  UISETP.GE.U32.AND UP1, UPT, UR5, 0x8, UPT ;  /* 0x000000080500788c */ /* 0x000fe4000bf26070 */
[----:B------:R-:W-:Y:S01]  /*00d0*/  IMAD R14, R0, UR5, RZ ;  /* 0x00000005000e7c24 */ /* 0x000fe2000f8e02ff */
[----:B------:R-:W-:Y:S01]  /*00e0*/  ULOP3.LUT UR6, UR5, 0x7, URZ, 0xc0, !UPT ;  /* 0x0000000705067892 */ /* 0x000fe2000f8ec0ff */
[----:B------:R-:W-:Y:S01]  /*00f0*/  MOV R17, RZ ;  /* 0x000000ff00117202 */ /* 0x000fe20000000f00 */
[----:B------:R-:W-:Y:S02]  /*0100*/  UMOV UR4, URZ ;  /* 0x000000ff00047c82 */ /* 0x000fe40008000000 */
[----:B------:R-:W-:Y:S02]  /*0110*/  UISETP.NE.AND UP0, UPT, UR6, URZ, UPT ;  /* 0x000000ff0600728c */ /* 0x000fe4000bf05270 */
[----:B------:R-:W-:Y:S09]  /*0120*/  BRA.U !UP1, `(.L_x_1) ;  /* 0x0000000109c47547 */ /* 0x000ff2000b800000 */
[----:B------:R-:W0:Y:S01]  /*0130*/  LDC.64 R2, c[0x0][0x388] ;  /* 0x0000e200ff027b82 */ /* 0x000e220000000a00 */
[----:B------:R-:W-:Y:S01]  /*0140*/  ULOP3.LUT UR4, UR5, 0x7ffffff8, URZ, 0xc0, !UPT ;  /* 0x7ffffff805047892 */ /* 0x000fe2000f8ec0ff */
[----:B------:R-:W-:Y:S02]  /*0150*/  MOV R17, RZ ;  /* 0x000000ff00117202 */ /* 0x000fe40000000f00 */
[----:B------:R-:W-:Y:S01]  /*0160*/  MOV R16, R15 ;  /* 0x0000000f00107202 */ /* 0x000fe20000000f00 */
[----:B------:R-:W-:Y:S01]  /*0170*/  UIADD3 UR7, UPT, UPT, -UR4, URZ, URZ ;  /* 0x000000ff04077290 */ /* 0x000fe2000fffe1ff */
[----:B0-----:R-:W-:-:S03]  /*0180*/  IMAD.WIDE.U32 R2, R14, 0x4, R2 ;  /* 0x000000040e027825 */ /* 0x001fc600078e0002 */
[----:B------:R-:W-:-:S04]  /*0190*/  IADD3 R4, P0, PT, R2, 0x10, RZ ;  /* 0x0000001002047810 */ /* 0x000fc80007f1e0ff */
[----:B------:R-:W-:-:S09]  /*01a0*/  IADD3.X R3, PT, PT, RZ, R3, RZ, P0, !PT ;  /* 0x00000003ff037210 */ /* 0x000fd200007fe4ff */
.L_x_2:
[----:B------:R-:W0:Y:S01]  /*01b0*/  LDC.64 R10, c[0x0][0x390] ;  /* 0x0000e400ff0a7b82 */ /* 0x000e220000000a00 */
[----:B------:R-:W-:-:S05]  /*01c0*/  MOV R2, R4 ;  /* 0x0000000400027202 */ /* 0x000fca0000000f00 */
[----:B------:R-:W2:Y:S02]  /*01d0*/  LDG.E R18, desc[UR8][R2.64+-0x10] ;  /* 0xfffff00802127981 */ /* 0x000ea4000c1e1900 */
[----:B------:R-:W1:Y:S02]  /*01e0*/  LDC R19, c[0x0][0x39c] ;  /* 0x0000e700ff137b82 */ /* 0x000e640000000800 */
[----:B------:R-:W3:Y:S04]  /*01f0*/  LDG.E R22, desc[UR8][R2.64+-0xc] ;  /* 0xfffff40802167981 */ /* 0x000ee8000c1e1900 */
[----:B------:R-:W4:Y:S04]  /*0200*/  LDG.E R23, desc[UR8][R2.64+-0x8] ;  /* 0xfffff80802177981 */ /* 0x000f28000c1e1900 */
[----:B------:R-:W5:Y:S04]  /*0210*/  LDG.E R25, desc[UR8][R2.64+-0x4] ;  /* 0xfffffc0802197981 */ /* 0x000f68000c1e1900 */
[----:B------:R-:W5:Y:S01]  /*0220*/  LDG.E R26, desc[UR8][R2.64] ;  /* 0x00000008021a7981 */ /* 0x000f62000c1e1900 */
[----:B0-----:R-:W-:-:S05]  /*0230*/  IMAD.WIDE R10, R16, 0x4, R10 ;  /* 0x00000004100a7825 */ /* 0x001fca00078e020a */
[----:B------:R0:W2:Y:S01]  /*0240*/  LDG.E R20, desc[UR8][R10.64] ;  /* 0x000000080a147981 */ /* 0x0000a2000c1e1900 */
[----:B-1----:R-:W-:-:S05]  /*0250*/  IMAD.WIDE R28, R19, 0x4, R10 ;  /* 0x00000004131c7825 */ /* 0x002fca00078e020a */
[----:B------:R-:W3:Y:S01]  /*0260*/  LDG.E R21, desc[UR8][R28.64] ;  /* 0x000000081c157981 */ /* 0x000ee2000c1e1900 */
[----:B------:R-:W-:-:S05]  /*0270*/  IMAD.WIDE R12, R19, 0x4, R28 ;  /* 0x00000004130c7825 */ /* 0x000fca00078e021c */
[----:B------:R1:W4:Y:S01]  /*0280*/  LDG.E R24, desc[UR8][R12.64] ;  /* 0x000000080c187981 */ /* 0x000322000c1e1900 */
[----:B------:R-:W-:-:S03]  /*0290*/  IMAD.WIDE R8, R19, 0x4, R12 ;  /* 0x0000000413087825 */ /* 0x000fc600078e020c */
[----:B------:R-:W5:Y:S01]  /*02a0*/  LDG.E R28, desc[UR8][R2.64+0x4] ;  /* 0x00000408021c7981 */ /* 0x000f62000c1e1900 */
[----:B------:R-:W-:-:S03]  /*02b0*/  IMAD.WIDE R4, R19, 0x4, R8 ;  /* 0x0000000413047825 */ /* 0x000fc600078e0208 */
[----:B------:R-:W5:Y:S04]  /*02c0*/  LDG.E R29, desc[UR8][R2.64+0x8] ;  /* 0x00000808021d7981 */ /* 0x000f68000c1e1900 */
[----:B------:R-:W5:Y:S01]  /*02d0*/  LDG.E R8, desc[UR8][R8.64] ;  /* 0x0000000808087981 */ /* 0x000f62000c1e1900 */
[----:B------:R-:W-:-:S03]  /*02e0*/  IMAD.WIDE R6, R19, 0x4, R4 ;  /* 0x0000000413067825 */ /* 0x000fc600078e0204 */
[----:B------:R1:W5:Y:S01]  /*02f0*/  LDG.E R5, desc[UR8][R4.64] ;  /* 0x0000000804057981 */ /* 0x000362000c1e1900 */
[----:B0-----:R-:W-:-:S03]  /*0300*/  IMAD.WIDE R10, R19, 0x4, R6 ;  /* 0x00000004130a7825 */ /* 0x001fc600078e0206 */
[----:B------:R-:W5:Y:S01]  /*0310*/  LDG.E R7, desc[UR8][R6.64] ;  /* 0x0000000806077981 */ /* 0x000f62000c1e1900 */
[----:B-1----:R-:W-:-:S03]  /*0320*/  IMAD.WIDE R12, R19, 0x4, R10 ;  /* 0x00000004130c7825 */ /* 0x002fc600078e020a */
[----:B------:R-:W5:Y:S04]  /*0330*/  LDG.E R27, desc[UR8][R10.64] ;  /* 0x000000080a1b7981 */ /* 0x000f68000c1e1900 */
[----:B------:R0:W5:Y:S04]  /*0340*/  LDG.E R9, desc[UR8][R2.64+0xc] ;  /* 0x00000c0802097981 */ /* 0x000168000c1e1900 */
[----:B------:R-:W5:Y:S01]  /*0350*/  LDG.E R12, desc[UR8][R12.64] ;  /* 0x000000080c0c7981 */ /* 0x000f62000c1e1900 */
[----:B------:R-:W-:-:S04]  /*0360*/  UIADD3 UR7, UPT, UPT, UR7, 0x8, URZ ;  /* 0x0000000807077890 */ /* 0x000fc8000fffe0ff */
[----:B------:R-:W-:Y:S01]  /*0370*/  UISETP.NE.AND UP1, UPT, UR7, URZ, UPT ;  /* 0x000000ff0700728c */ /* 0x000fe2000bf25270 */
[----:B------:R-:W-:Y:S02]  /*0380*/  IADD3 R4, P0, PT, R2, 0x20, RZ ;  /* 0x0000002002047810 */ /* 0x000fe40007f1e0ff */
[----:B------:R-:W-:Y:S02]  /*0390*/  LEA R16, R19, R16, 0x3 ;  /* 0x0000001013107211 */ /* 0x000fe400078e18ff */
[----:B0-----:R-:W-:Y:S01]  /*03a0*/  IADD3.X R3, PT, PT, RZ, R3, RZ, P0, !PT ;  /* 0x00000003ff037210 */ /* 0x001fe200007fe4ff */
[----:B--2---:R-:W-:-:S04]  /*03b0*/  FFMA R17, R18, R20, R17 ;  /* 0x0000001412117223 */ /* 0x004fc80000000011 */
[----:B---3--:R-:W-:-:S04]  /*03c0*/  FFMA R22, R22, R21, R17 ;  /* 0x0000001516167223 */ /* 0x008fc80000000011 */
[----:B----4-:R-:W-:-:S04]  /*03d0*/  FFMA R22, R23, R24, R22 ;  /* 0x0000001817167223 */ /* 0x010fc80000000016 */
[----:B-----5:R-:W-:-:S04]  /*03e0*/  FFMA R25, R25, R8, R22 ;  /* 0x0000000819197223 */ /* 0x020fc80000000016 */
[----:B------:R-:W-:-:S04]  /*03f0*/  FFMA R5, R26, R5, R25 ;  /* 0x000000051a057223 */ /* 0x000fc80000000019 */
[----:B------:R-:W-:-:S04]  /*0400*/  FFMA R28, R28, R7, R5 ;  /* 0x000000071c1c7223 */ /* 0x000fc80000000005 */
[----:B------:R-:W-:-:S04]  /*0410*/  FFMA R28, R29, R27, R28 ;  /* 0x0000001b1d1c7223 */ /* 0x000fc8000000001c */
[----:B------:R-:W-:Y:S01]  /*0420*/  FFMA R17, R9, R12, R28 ;  /* 0x0000000c09117223 */ /* 0x000fe2000000001c */
[----:B------:R-:W-:Y:S06]  /*0430*/  BRA.U UP1, `(.L_x_2) ;  /* 0xfffffffd015c7547 */ /* 0x000fec000b83ffff */
.L_x_1:
[----:B------:R-:W-:Y:S05]  /*0440*/  BRA.U !UP0, `(.L_x_0) ;  /* 0x0000000508107547 */ /* 0x000fea000b800000 */
[----:B------:R-:W-:Y:S02]  /*0450*/  UISETP.GE.U32.AND UP0, UPT, UR6, 0x4, UPT ;  /* 0x000000040600788c */ /* 0x000fe4000bf06070 */
[----:B------:R-:W-:-:S04]  /*0460*/  ULOP3.LUT UR7, UR5, 0x3, URZ, 0xc0, !UPT ;  /* 0x0000000305077892 */ /* 0x000fc8000f8ec0ff */
[----:B------:R-:W-:-:S03]  /*0470*/  UISETP.NE.AND UP1, UPT, UR7, URZ, UPT ;  /* 0x000000ff0700728c */ /* 0x000fc6000bf25270 */
[----:B------:R-:W-:Y:S08]  /*0480*/  BRA.U !UP0, `(.L_x_3) ;  /* 0x0000000108707547 */ /* 0x000ff0000b800000 */
[----:B------:R-:W0:Y:S01]  /*0490*/  LDC R13, c[0x0][0x39c] ;  /* 0x0000e700ff0d7b82 */ /* 0x000e220000000800 */
[----:B------:R-:W1:Y:S01]  /*04a0*/  LDCU.64 UR10, c[0x0][0x388] ;  /* 0x00007100ff0a77ac */ /* 0x000e620008000a00 */
[C---:B------:R-:W-:Y:S02]  /*04b0*/  IADD3 R3, PT, PT, R14.reuse, UR4, RZ ;  /* 0x000000040e037c10 */ /* 0x040fe4000fffe0ff */
[----:B------:R-:W-:-:S04]  /*04c0*/  IADD3 R10, P0, PT, R14, UR4, RZ ;  /* 0x000000040e0a7c10 */ /* 0x000fc8000ff1e0ff */
[----:B------:R-:W2:Y:S08]  /*04d0*/  LDC.64 R6, c[0x0][0x390] ;  /* 0x0000e400ff067b82 */ /* 0x000eb00000000a00 */
[----:B------:R-:W3:Y:S01]  /*04e0*/  LDC.64 R4, c[0x0][0x388] ;  /* 0x0000e200ff047b82 */ /* 0x000ee20000000a00 */
[----:B0-----:R-:W-:-:S04]  /*04f0*/  IMAD R9, R13, UR4, R15 ;  /* 0x000000040d097c24 */ /* 0x001fc8000f8e020f */
[----:B--2---:R-:W-:-:S04]  /*0500*/  IMAD.WIDE R6, R9, 0x4, R6 ;  /* 0x0000000409067825 */ /* 0x004fc800078e0206 */
[----:B------:R-:W-:Y:S02]  /*0510*/  IMAD.WIDE R8, R13, 0x4, R6 ;  /* 0x000000040d087825 */ /* 0x000fe400078e0206 */
[----:B------:R-:W2:Y:S02]  /*0520*/  LDG.E R6, desc[UR8][R6.64] ;  /* 0x0000000806067981 */ /* 0x000ea4000c1e1900 */
[----:B---3--:R-:W-:Y:S01]  /*0530*/  IMAD.WIDE.U32 R4, R3, 0x4, R4 ;  /* 0x0000000403047825 */ /* 0x008fe200078e0004 */
[----:B------:R-:W-:Y:S02]  /*0540*/  IADD3.X R3, PT, PT, RZ, RZ, RZ, P0, !PT ;  /* 0x000000ffff037210 */ /* 0x000fe400007fe4ff */
[----:B-1----:R-:W-:-:S03]  /*0550*/  LEA R2, P0, R10, UR10, 0x2 ;  /* 0x0000000a0a027c11 */ /* 0x002fc6000f8010ff */
[----:B------:R-:W2:Y:S01]  /*0560*/  LDG.E R4, desc[UR8][R4.64] ;  /* 0x0000000804047981 */ /* 0x000ea2000c1e1900 */
[----:B------:R-:W-:Y:S01]  /*0570*/  LEA.HI.X R3, R10, UR11, R3, 0x2, P0 ;  /* 0x0000000b0a037c11 */ /* 0x000fe200080f1403 */
[C---:B------:R-:W-:Y:S02]  /*0580*/  IMAD.WIDE R10, R13.reuse, 0x4, R8 ;  /* 0x000000040d0a7825 */ /* 0x040fe400078e0208 */
[----:B------:R-:W3:Y:S04]  /*0590*/  LDG.E R8, desc[UR8][R8.64] ;  /* 0x0000000808087981 */ /* 0x000ee8000c1e1900 */
[----:B------:R-:W3:Y:S01]  /*05a0*/  LDG.E R16, desc[UR8][R2.64+0x4] ;  /* 0x0000040802107981 */ /* 0x000ee2000c1e1900 */
[----:B------:R-:W-:-:S03]  /*05b0*/  IMAD.WIDE R12, R13, 0x4, R10 ;  /* 0x000000040d0c7825 */ /* 0x000fc600078e020a */
[----:B------:R-:W4:Y:S04]  /*05c0*/  LDG.E R18, desc[UR8][R10.64] ;  /* 0x000000080a127981 */ /* 0x000f28000c1e1900 */
[----:B------:R-:W4:Y:S04]  /*05d0*/  LDG.E R19, desc[UR8][R2.64+0x8] ;  /* 0x0000080802137981 */ /* 0x000f28000c1e1900 */
[----:B------:R-:W5:Y:S04]  /*05e0*/  LDG.E R21, desc[UR8][R2.64+0xc] ;  /* 0x00000c0802157981 */ /* 0x000f68000c1e1900 */
[----:B------:R-:W5:Y:S01]  /*05f0*/  LDG.E R12, desc[UR8][R12.64] ;  /* 0x000000080c0c7981 */ /* 0x000f62000c1e1900 */
[----:B------:R-:W-:Y:S01]  /*0600*/  UIADD3 UR4, UPT, UPT, UR4, 0x4, URZ ;  /* 0x0000000404047890 */ /* 0x000fe2000fffe0ff */
[----:B--2---:R-:W-:-:S04]  /*0610*/  FFMA R17, R4, R6, R17 ;  /* 0x0000000604117223 */ /* 0x004fc80000000011 */
[----:B---3--:R-:W-:-:S04]  /*0620*/  FFMA R16, R16, R8, R17 ;  /* 0x0000000810107223 */ /* 0x008fc80000000011 */
[----:B----4-:R-:W-:-:S04]  /*0630*/  FFMA R16, R19, R18, R16 ;  /* 0x0000001213107223 */ /* 0x010fc80000000010 */
[----:B-----5:R-:W-:-:S07]  /*0640*/  FFMA R17, R21, R12, R16 ;  /* 0x0000000c15117223 */ /* 0x020fce0000000010 */
.L_x_3:
[----:B------:R-:W-:Y:S05]  /*0650*/  BRA.U !UP1, `(.L_x_0) ;  /* 0x00000001098c7547 */ /* 0x000fea000b800000 */
[----:B------:R-:W-:Y:S02]  /*0660*/  UISETP.NE.AND UP0, UPT, UR7, 0x1, UPT ;  /* 0x000000010700788c */ /* 0x000fe4000bf05270 */
[----:B------:R-:W-:-:S04]  /*0670*/  ULOP3.LUT UR5, UR5, 0x1, URZ, 0xc0, !UPT ;  /* 0x0000000105057892 */ /* 0x000fc8000f8ec0ff */
[----:B------:R-:W-:-:S03]  /*0680*/  UISETP.NE.U32.AND UP1, UPT, UR5, 0x1, UPT ;  /* 0x000000010500788c */ /* 0x000fc6000bf25070 */
        /* <DEDUP_REMOVED lines=9> */
[----:B---3--:R-:W-:Y:S01]  /*0720*/  IMAD.WIDE.U32 R2, R7, 0x4, R2 ;  /* 0x0000000407027825 */ /* 0x008fe200078e0002 */
[----:B------:R-:W-:Y:S02]  /*0730*/  IADD3.X R7, PT, PT, RZ, RZ, RZ, P0, !PT ;  /* 0x000000ffff077210 */ /* 0x000fe400007fe4ff */
[----:B-1----:R-:W-:Y:S01]  /*0740*/  LEA R6, P0, R10, UR6, 0x2 ;  /* 0x000000060a067c11 */ /* 0x002fe2000f8010ff */
[----:B------:R-:W-:Y:S02]  /*0750*/  IMAD.WIDE R8, R8, 0x4, R4 ;  /* 0x0000000408087825 */ /* 0x000fe400078e0204 */
[----:B------:R-:W2:Y:S01]  /*0760*/  LDG.E R2, desc[UR8][R2.64] ;  /* 0x0000000802027981 */ /* 0x000ea2000c1e1900 */
[----:B------:R-:W-:-:S03]  /*0770*/  LEA.HI.X R7, R10, UR7, R7, 0x2, P0 ;  /* 0x000000070a077c11 */ /* 0x000fc600080f1407 */
[----:B------:R-:W2:Y:S04]  /*0780*/  LDG.E R4, desc[UR8][R4.64] ;  /* 0x0000000804047981 */ /* 0x000ea8000c1e1900 */
[----:B------:R-:W3:Y:S04]  /*0790*/  LDG.E R6, desc[UR8][R6.64+0x4] ;  /* 0x0000040806067981 */ /* 0x000ee8000c1e1900 */
[----:B------:R-:W3:Y:S01]  /*07a0*/  LDG.E R8, desc[UR8][R8.64] ;  /* 0x0000000808087981 */ /* 0x000ee2000c1e1900 */
[----:B------:R-:W-:Y:S01]  /*07b0*/  UIADD3 UR4, UPT, UPT, UR4, 0x2, URZ ;  /* 0x0000000204047890 */ /* 0x000fe2000fffe0ff */
[----:B--2---:R-:W-:-:S04]  /*07c0*/  FFMA R17, R2, R4, R17 ;  /* 0x0000000402117223 */ /* 0x004fc80000000011 */
[----:B---3--:R-:W-:-:S07]  /*07d0*/  FFMA R17, R6, R8, R17 ;  /* 0x0000000806117223 */ /* 0x008fce0000000011 */
.L_x_4:
[----:B------:R-:W-:Y:S05]  /*07e0*/  BRA.U UP1, `(.L_x_0) ;  /* 0x0000000101287547 */ /* 0x000fea000b800000 */
[----:B------:R-:W0:Y:S01]  /*07f0*/  LDC R6, c[0x0][0x39c] ;  /* 0x0000e700ff067b82 */ /* 0x000e220000000800 */
[----:B------:R-:W-:-:S07]  /*0800*/  IADD3 R7, PT, PT, R14, UR4, RZ ;  /* 0x000000040e077c10 */ /* 0x000fce000fffe0ff */
[----:B------:R-:W1:Y:S08]  /*0810*/  LDC.64 R2, c[0x0][0x388] ;  /* 0x0000e200ff027b82 */ /* 0x000e700000000a00 */
[----:B------:R-:W2:Y:S01]  /*0820*/  LDC.64 R4, c[0x0][0x390] ;  /* 0x0000e400ff047b82 */ /* 0x000ea20000000a00 */
[----:B0-----:R-:W-:Y:S02]  /*0830*/  IMAD R9, R6, UR4, R15 ;  /* 0x0000000406097c24 */ /* 0x001fe4000f8e020f */
[----:B-1----:R-:W-:-:S06]  /*0840*/  IMAD.WIDE.U32 R2, R7, 0x4, R2 ;  /* 0x0000000407027825 */ /* 0x002fcc00078e0002 */
[----:B------:R-:W3:Y:S01]  /*0850*/  LDG.E R2, desc[UR8][R2.64] ;  /* 0x0000000802027981 */ /* 0x000ee2000c1e1900 */
[----:B--2---:R-:W-:-:S06]  /*0860*/  IMAD.WIDE R4, R9, 0x4, R4 ;  /* 0x0000000409047825 */ /* 0x004fcc00078e0204 */
[----:B------:R-:W3:Y:S02]  /*0870*/  LDG.E R4, desc[UR8][R4.64] ;  /* 0x0000000804047981 */ /* 0x000ee4000c1e1900 */
[----:B---3--:R-:W-:-:S07]  /*0880*/  FFMA R17, R2, R4, R17 ;  /* 0x0000000402117223 */ /* 0x008fce0000000011 */
.L_x_0:
[----:B------:R-:W0:Y:S01]  /*0890*/  LDC.64 R2, c[0x0][0x380] ;  /* 0x0000e000ff027b82 */ /* 0x000e220000000a00 */
[----:B------:R-:W1:Y:S02]  /*08a0*/  LDCU UR4, c[0x0][0x39c] ;  /* 0x00007380ff0477ac */ /* 0x000e640008000800 */
[----:B-1----:R-:W-:-:S04]  /*08b0*/  IMAD R15, R0, UR4, R15 ;  /* 0x00000004000f7c24 */ /* 0x002fc8000f8e020f */
[----:B0-----:R-:W-:-:S05]  /*08c0*/  IMAD.WIDE R2, R15, 0x4, R2 ;  /* 0x000000040f027825 */ /* 0x001fca00078e0202 */
[----:B------:R-:W-:Y:S01]  /*08d0*/  STG.E desc[UR8][R2.64], R17 ;  /* 0x0000001102007986 */ /* 0x000fe2000c101908 */
[----:B------:R-:W-:Y:S05]  /*08e0*/  EXIT ;  /* 0x000000000000794d */ /* 0x000fea0003800000 */
.L_x_5:
[----:B------:R-:W-:-:S00]  /*08f0*/  BRA `(.L_x_5) ;  /* 0xfffffffc00fc7947 */ /* 0x000fc0000383ffff */
[----:B------:R-:W-:-:S00]  /*0900*/  NOP ;  /* 0x0000000000007918 */ /* 0x000fc00000000000 */
[----:B------:R-:W-:-:S00]  /*0910*/  NOP ;  /* 0x0000000000007918 */ /* 0x000fc00000000000 */
[----:B------:R-:W-:-:S00]  /*0920*/  NOP ;  /* 0x0000000000007918 */ /* 0x000fc00000000000 */
[----:B------:R-:W-:-:S00]  /*0930*/  NOP ;  /* 0x0000000000007918 */ /* 0x000fc00000000000 */
[----:B------:R-:W-:-:S00]  /*0940*/  NOP ;  /* 0x0000000000007918 */ /* 0x000fc00000000000 */
[----:B------:R-:W-:-:S00]  /*0950*/  NOP ;  /* 0x0000000000007918 */ /* 0x000fc00000000000 */
[----:B------:R-:W-:-:S00]  /*0960*/  NOP ;  /* 0x0000000000007918 */ /* 0x000fc00000000000 */
[----:B------:R-:W-:-:S00]  /*0970*/  NOP ;  /* 0x0000000000007918 */ /* 0x000fc00000000000 */
.L_x_6:


//--------------------- .nv.shared.reserved.0     --------------------------
	.section	.nv.shared.reserved.0,"aw",@nobits
	.weak		__nv_reservedSMEM_offset_0_alias
	.size		__nv_reservedSMEM_offset_0_alias, 0, 64
	.other		__nv_reservedSMEM_offset_0_alias,@"STO_CUDA_RESERVED_SHARED STV_DEFAULT"
__nv_reservedSMEM_offset_0_alias:
	.zero		0
	.zero		64


//--------------------- .nv.constant0._Z4gemmPfS_S_iii --------------------------
	.section	.nv.constant0._Z4gemmPfS_S_iii,"a",@progbits
	.sectionflags	@""
	.align	4
.nv.constant0._Z4gemmPfS_S_iii:
	.zero		932


//--------------------- SYMBOLS --------------------------

	.type		.nv.reservedSmem.offset0,@object
	.size		.nv.reservedSmem.offset0,0x4
